//
// Generated by NVIDIA NVVM Compiler
//
// Compiler Build ID: CL-36424714
// Cuda compilation tools, release 13.0, V13.0.88
// Based on NVVM 20.0.0
//

.version 9.0
.target sm_100
.address_size 64

	// .globl	_Z9addKernelPiS_S_i

.visible .entry _Z9addKernelPiS_S_i(
	.param .u64 .ptr .align 1 _Z9addKernelPiS_S_i_param_0,
	.param .u64 .ptr .align 1 _Z9addKernelPiS_S_i_param_1,
	.param .u64 .ptr .align 1 _Z9addKernelPiS_S_i_param_2,
	.param .u32 _Z9addKernelPiS_S_i_param_3
)
{
	.reg .pred 	%p<2>;
	.reg .b32 	%r<9>;
	.reg .b64 	%rd<11>;

	ld.param.u64 	%rd1, [_Z9addKernelPiS_S_i_param_0];
	ld.param.u64 	%rd2, [_Z9addKernelPiS_S_i_param_1];
	ld.param.u64 	%rd3, [_Z9addKernelPiS_S_i_param_2];
	ld.param.u32 	%r2, [_Z9addKernelPiS_S_i_param_3];
	mov.u32 	%r3, %ctaid.x;
	mov.u32 	%r4, %ntid.x;
	mov.u32 	%r5, %tid.x;
	mad.lo.s32 	%r1, %r3, %r4, %r5;
	setp.ge.s32 	%p1, %r1, %r2;
	@%p1 bra 	$L__BB0_2;
	cvta.to.global.u64 	%rd4, %rd1;
	cvta.to.global.u64 	%rd5, %rd2;
	cvta.to.global.u64 	%rd6, %rd3;
	mul.wide.s32 	%rd7, %r1, 4;
	add.s64 	%rd8, %rd4, %rd7;
	ld.global.u32 	%r6, [%rd8];
	add.s64 	%rd9, %rd5, %rd7;
	ld.global.u32 	%r7, [%rd9];
	add.s32 	%r8, %r7, %r6;
	add.s64 	%rd10, %rd6, %rd7;
	st.global.u32 	[%rd10], %r8;
$L__BB0_2:
	ret;

}
	// .globl	_Z9subKernelPiS_S_i
.visible .entry _Z9subKernelPiS_S_i(
	.param .u64 .ptr .align 1 _Z9subKernelPiS_S_i_param_0,
	.param .u64 .ptr .align 1 _Z9subKernelPiS_S_i_param_1,
	.param .u64 .ptr .align 1 _Z9subKernelPiS_S_i_param_2,
	.param .u32 _Z9subKernelPiS_S_i_param_3
)
{
	.reg .pred 	%p<2>;
	.reg .b32 	%r<9>;
	.reg .b64 	%rd<11>;

	ld.param.u64 	%rd1, [_Z9subKernelPiS_S_i_param_0];
	ld.param.u64 	%rd2, [_Z9subKernelPiS_S_i_param_1];
	ld.param.u64 	%rd3, [_Z9subKernelPiS_S_i_param_2];
	ld.param.u32 	%r2, [_Z9subKernelPiS_S_i_param_3];
	mov.u32 	%r3, %ctaid.x;
	mov.u32 	%r4, %ntid.x;
	mov.u32 	%r5, %tid.x;
	mad.lo.s32 	%r1, %r3, %r4, %r5;
	setp.ge.s32 	%p1, %r1, %r2;
	@%p1 bra 	$L__BB1_2;
	cvta.to.global.u64 	%rd4, %rd1;
	cvta.to.global.u64 	%rd5, %rd2;
	cvta.to.global.u64 	%rd6, %rd3;
	mul.wide.s32 	%rd7, %r1, 4;
	add.s64 	%rd8, %rd4, %rd7;
	ld.global.u32 	%r6, [%rd8];
	add.s64 	%rd9, %rd5, %rd7;
	ld.global.u32 	%r7, [%rd9];
	sub.s32 	%r8, %r6, %r7;
	add.s64 	%rd10, %rd6, %rd7;
	st.global.u32 	[%rd10], %r8;
$L__BB1_2:
	ret;

}
	// .globl	_Z9mulKernelPiS_S_i
.visible .entry _Z9mulKernelPiS_S_i(
	.param .u64 .ptr .align 1 _Z9mulKernelPiS_S_i_param_0,
	.param .u64 .ptr .align 1 _Z9mulKernelPiS_S_i_param_1,
	.param .u64 .ptr .align 1 _Z9mulKernelPiS_S_i_param_2,
	.param .u32 _Z9mulKernelPiS_S_i_param_3
)
{
	.reg .pred 	%p<2>;
	.reg .b32 	%r<9>;
	.reg .b64 	%rd<11>;

	ld.param.u64 	%rd1, [_Z9mulKernelPiS_S_i_param_0];
	ld.param.u64 	%rd2, [_Z9mulKernelPiS_S_i_param_1];
	ld.param.u64 	%rd3, [_Z9mulKernelPiS_S_i_param_2];
	ld.param.u32 	%r2, [_Z9mulKernelPiS_S_i_param_3];
	mov.u32 	%r3, %ctaid.x;
	mov.u32 	%r4, %ntid.x;
	mov.u32 	%r5, %tid.x;
	mad.lo.s32 	%r1, %r3, %r4, %r5;
	setp.ge.s32 	%p1, %r1, %r2;
	@%p1 bra 	$L__BB2_2;
	cvta.to.global.u64 	%rd4, %rd1;
	cvta.to.global.u64 	%rd5, %rd2;
	cvta.to.global.u64 	%rd6, %rd3;
	mul.wide.s32 	%rd7, %r1, 4;
	add.s64 	%rd8, %rd4, %rd7;
	ld.global.u32 	%r6, [%rd8];
	add.s64 	%rd9, %rd5, %rd7;
	ld.global.u32 	%r7, [%rd9];
	mul.lo.s32 	%r8, %r7, %r6;
	add.s64 	%rd10, %rd6, %rd7;
	st.global.u32 	[%rd10], %r8;
$L__BB2_2:
	ret;

}
	// .globl	_Z9divKernelPiS_Pfi
.visible .entry _Z9divKernelPiS_Pfi(
	.param .u64 .ptr .align 1 _Z9divKernelPiS_Pfi_param_0,
	.param .u64 .ptr .align 1 _Z9divKernelPiS_Pfi_param_1,
	.param .u64 .ptr .align 1 _Z9divKernelPiS_Pfi_param_2,
	.param .u32 _Z9divKernelPiS_Pfi_param_3
)
{
	.reg .pred 	%p<2>;
	.reg .b32 	%r<8>;
	.reg .b32 	%f<4>;
	.reg .b64 	%rd<11>;

	ld.param.u64 	%rd1, [_Z9divKernelPiS_Pfi_param_0];
	ld.param.u64 	%rd2, [_Z9divKernelPiS_Pfi_param_1];
	ld.param.u64 	%rd3, [_Z9divKernelPiS_Pfi_param_2];
	ld.param.u32 	%r2, [_Z9divKernelPiS_Pfi_param_3];
	mov.u32 	%r3, %ctaid.x;
	mov.u32 	%r4, %ntid.x;
	mov.u32 	%r5, %tid.x;
	mad.lo.s32 	%r1, %r3, %r4, %r5;
	setp.ge.s32 	%p1, %r1, %r2;
	@%p1 bra 	$L__BB3_2;
	cvta.to.global.u64 	%rd4, %rd1;
	cvta.to.global.u64 	%rd5, %rd2;
	cvta.to.global.u64 	%rd6, %rd3;
	mul.wide.s32 	%rd7, %r1, 4;
	add.s64 	%rd8, %rd4, %rd7;
	ld.global.u32 	%r6, [%rd8];
	cvt.rn.f32.s32 	%f1, %r6;
	add.s64 	%rd9, %rd5, %rd7;
	ld.global.u32 	%r7, [%rd9];
	cvt.rn.f32.s32 	%f2, %r7;
	div.rn.f32 	%f3, %f1, %f2;
	add.s64 	%rd10, %rd6, %rd7;
	st.global.f32 	[%rd10], %f3;
$L__BB3_2:
	ret;

}


// ===== COMPILED SASS (sm_100) =====

	.target	sm_100

	.elftype	@"ET_EXEC"


//--------------------- .note.nv.tkinfo           --------------------------
	.section	.note.nv.tkinfo,"",@"SHT_NOTE"
	.sectionflags	@"SHF_NOTE_NV_TKINFO"
	.tkinfo
        /*0018*/ 	.word	0x00000002
        /*0030*/ 	.string	""
        /*0030*/ 	.string	"ptxas"
        /*0030*/ 	.string	"Cuda compilation tools, release 13.0, V13.0.88"
        /*0030*/ 	.string	"Build cuda_13.0.r13.0/compiler.36424714_0"
        /*0030*/ 	.string	"-arch sm_100 -m 64 "



//--------------------- .note.nv.cuinfo           --------------------------
	.section	.note.nv.cuinfo,"",@"SHT_NOTE"
	.sectionflags	@"SHF_NOTE_NV_CUINFO"
        /*0018*/ 	.short	0x0002
        /*001a*/ 	.short	0x0064
        /*001c*/ 	.short	0x0082
	.zero		2


//--------------------- .nv.info                  --------------------------
	.section	.nv.info,"",@"SHT_CUDA_INFO"
	.align	4


	//----- nvinfo : EIATTR_REGCOUNT
	.align		4
        /*0000*/ 	.byte	0x04, 0x2f
        /*0002*/ 	.short	(.L_1 - .L_0)
	.align		4
.L_0:
        /*0004*/ 	.word	index@(_Z9addKernelPiS_S_i)
        /*0008*/ 	.word	0x0000000c


	//----- nvinfo : EIATTR_FRAME_SIZE
	.align		4
.L_1:
        /*000c*/ 	.byte	0x04, 0x11
        /*000e*/ 	.short	(.L_3 - .L_2)
	.align		4
.L_2:
        /*0010*/ 	.word	index@(_Z9addKernelPiS_S_i)
        /*0014*/ 	.word	0x00000000


	//----- nvinfo : EIATTR_REGCOUNT
	.align		4
.L_3:
        /*0018*/ 	.byte	0x04, 0x2f
        /*001a*/ 	.short	(.L_5 - .L_4)
	.align		4
.L_4:
        /*001c*/ 	.word	index@(_Z9subKernelPiS_S_i)
        /*0020*/ 	.word	0x0000000c


	//----- nvinfo : EIATTR_FRAME_SIZE
	.align		4
.L_5:
        /*0024*/ 	.byte	0x04, 0x11
        /*0026*/ 	.short	(.L_7 - .L_6)
	.align		4
.L_6:
        /*0028*/ 	.word	index@(_Z9subKernelPiS_S_i)
        /*002c*/ 	.word	0x00000000


	//----- nvinfo : EIATTR_REGCOUNT
	.align		4
.L_7:
        /*0030*/ 	.byte	0x04, 0x2f
        /*0032*/ 	.short	(.L_9 - .L_8)
	.align		4
.L_8:
        /*0034*/ 	.word	index@(_Z9mulKernelPiS_S_i)
        /*0038*/ 	.word	0x0000000c


	//----- nvinfo : EIATTR_FRAME_SIZE
	.align		4
.L_9:
        /*003c*/ 	.byte	0x04, 0x11
        /*003e*/ 	.short	(.L_11 - .L_10)
	.align		4
.L_10:
        /*0040*/ 	.word	index@(_Z9mulKernelPiS_S_i)
        /*0044*/ 	.word	0x00000000


	//----- nvinfo : EIATTR_REGCOUNT
	.align		4
.L_11:
        /*0048*/ 	.byte	0x04, 0x2f
        /*004a*/ 	.short	(.L_13 - .L_12)
	.align		4
.L_12:
        /*004c*/ 	.word	index@(_Z9divKernelPiS_Pfi)
        /*0050*/ 	.word	0x00000010


	//----- nvinfo : EIATTR_FRAME_SIZE
	.align		4
.L_13:
        /*0054*/ 	.byte	0x04, 0x11
        /*0056*/ 	.short	(.L_15 - .L_14)
	.align		4
.L_14:
        /*0058*/ 	.word	index@($__internal_0_$__cuda_sm3x_div_rn_noftz_f32_slowpath)
        /*005c*/ 	.word	0x00000000


	//----- nvinfo : EIATTR_FRAME_SIZE
	.align		4
.L_15:
        /*0060*/ 	.byte	0x04, 0x11
        /*0062*/ 	.short	(.L_17 - .L_16)
	.align		4
.L_16:
        /*0064*/ 	.word	index@(_Z9divKernelPiS_Pfi)
        /*0068*/ 	.word	0x00000000


	//----- nvinfo : EIATTR_MIN_STACK_SIZE
	.align		4
.L_17:
        /*006c*/ 	.byte	0x04, 0x12
        /*006e*/ 	.short	(.L_19 - .L_18)
	.align		4
.L_18:
        /*0070*/ 	.word	index@(_Z9divKernelPiS_Pfi)
        /*0074*/ 	.word	0x00000000


	//----- nvinfo : EIATTR_MIN_STACK_SIZE
	.align		4
.L_19:
        /*0078*/ 	.byte	0x04, 0x12
        /*007a*/ 	.short	(.L_21 - .L_20)
	.align		4
.L_20:
        /*007c*/ 	.word	index@(_Z9mulKernelPiS_S_i)
        /*0080*/ 	.word	0x00000000


	//----- nvinfo : EIATTR_MIN_STACK_SIZE
	.align		4
.L_21:
        /*0084*/ 	.byte	0x04, 0x12
        /*0086*/ 	.short	(.L_23 - .L_22)
	.align		4
.L_22:
        /*0088*/ 	.word	index@(_Z9subKernelPiS_S_i)
        /*008c*/ 	.word	0x00000000


	//----- nvinfo : EIATTR_MIN_STACK_SIZE
	.align		4
.L_23:
        /*0090*/ 	.byte	0x04, 0x12
        /*0092*/ 	.short	(.L_25 - .L_24)
	.align		4
.L_24:
        /*0094*/ 	.word	index@(_Z9addKernelPiS_S_i)
        /*0098*/ 	.word	0x00000000
.L_25:


//--------------------- .nv.compat                --------------------------
	.section	.nv.compat,"",@"SHT_CUDA_COMPAT_INFO"
	.align	4
        /*0000*/ 	.byte	0x02, 0x09, 0x00, 0x00, 0x02, 0x02, 0x01, 0x00, 0x02, 0x05, 0x05, 0x00, 0x03, 0x07, 0x01, 0x01
        /*0010*/ 	.byte	0x02, 0x03, 0x00, 0x00, 0x02, 0x06, 0x01, 0x00, 0x04, 0x0b, 0x08, 0x00, 0x01, 0x00, 0x00, 0x00
        /*0020*/ 	.byte	0x00, 0x00, 0x00, 0x00


//--------------------- .nv.info._Z9divKernelPiS_Pfi --------------------------
	.section	.nv.info._Z9divKernelPiS_Pfi,"",@"SHT_CUDA_INFO"
	.sectionflags	@""
	.align	4


	//----- nvinfo : EIATTR_CUDA_API_VERSION
	.align		4
        /*0000*/ 	.byte	0x04, 0x37
        /*0002*/ 	.short	(.L_27 - .L_26)
.L_26:
        /*0004*/ 	.word	0x00000082


	//----- nvinfo : EIATTR_KPARAM_INFO
	.align		4
.L_27:
        /*0008*/ 	.byte	0x04, 0x17
        /*000a*/ 	.short	(.L_29 - .L_28)
.L_28:
        /*000c*/ 	.word	0x00000000
        /*0010*/ 	.short	0x0003
        /*0012*/ 	.short	0x0018
        /*0014*/ 	.byte	0x00, 0xf0, 0x11, 0x00


	//----- nvinfo : EIATTR_KPARAM_INFO
	.align		4
.L_29:
        /*0018*/ 	.byte	0x04, 0x17
        /*001a*/ 	.short	(.L_31 - .L_30)
.L_30:
        /*001c*/ 	.word	0x00000000
        /*0020*/ 	.short	0x0002
        /*0022*/ 	.short	0x0010
        /*0024*/ 	.byte	0x00, 0xf5, 0x21, 0x00


	//----- nvinfo : EIATTR_KPARAM_INFO
	.align		4
.L_31:
        /*0028*/ 	.byte	0x04, 0x17
        /*002a*/ 	.short	(.L_33 - .L_32)
.L_32:
        /*002c*/ 	.word	0x00000000
        /*0030*/ 	.short	0x0001
        /*0032*/ 	.short	0x0008
        /*0034*/ 	.byte	0x00, 0xf5, 0x21, 0x00


	//----- nvinfo : EIATTR_KPARAM_INFO
	.align		4
.L_33:
        /*0038*/ 	.byte	0x04, 0x17
        /*003a*/ 	.short	(.L_35 - .L_34)
.L_34:
        /*003c*/ 	.word	0x00000000
        /*0040*/ 	.short	0x0000
        /*0042*/ 	.short	0x0000
        /*0044*/ 	.byte	0x00, 0xf5, 0x21, 0x00


	//----- nvinfo : EIATTR_SPARSE_MMA_MASK
	.align		4
.L_35:
        /*0048*/ 	.byte	0x03, 0x50
        /*004a*/ 	.short	0x0000


	//----- nvinfo : EIATTR_MAXREG_COUNT
	.align		4
        /*004c*/ 	.byte	0x03, 0x1b
        /*004e*/ 	.short	0x00ff


	//----- nvinfo : EIATTR_MERCURY_ISA_VERSION
	.align		4
        /*0050*/ 	.byte	0x03, 0x5f
        /*0052*/ 	.short	0x0101


	//----- nvinfo : EIATTR_VRC_CTA_INIT_COUNT
	.align		4
        /*0054*/ 	.byte	0x02, 0x4a
	.zero		1
	.zero		1


	//----- nvinfo : EIATTR_EXIT_INSTR_OFFSETS
	.align		4
        /*0058*/ 	.byte	0x04, 0x1c
        /*005a*/ 	.short	(.L_37 - .L_36)


	//   ....[0]....
.L_36:
        /*005c*/ 	.word	0x00000070


	//   ....[1]....
        /*0060*/ 	.word	0x00000210


	//----- nvinfo : EIATTR_CRS_STACK_SIZE
	.align		4
.L_37:
        /*0064*/ 	.byte	0x04, 0x1e
        /*0066*/ 	.short	(.L_39 - .L_38)
.L_38:
        /*0068*/ 	.word	0x00000000


	//----- nvinfo : EIATTR_CBANK_PARAM_SIZE
	.align		4
.L_39:
        /*006c*/ 	.byte	0x03, 0x19
        /*006e*/ 	.short	0x001c


	//----- nvinfo : EIATTR_PARAM_CBANK
	.align		4
        /*0070*/ 	.byte	0x04, 0x0a
        /*0072*/ 	.short	(.L_41 - .L_40)
	.align		4
.L_40:
        /*0074*/ 	.word	index@(.nv.constant0._Z9divKernelPiS_Pfi)
        /*0078*/ 	.short	0x0380
        /*007a*/ 	.short	0x001c


	//----- nvinfo : EIATTR_SW_WAR
	.align		4
.L_41:
        /*007c*/ 	.byte	0x04, 0x36
        /*007e*/ 	.short	(.L_43 - .L_42)
.L_42:
        /*0080*/ 	.word	0x00000008
.L_43:


//--------------------- .nv.info._Z9mulKernelPiS_S_i --------------------------
	.section	.nv.info._Z9mulKernelPiS_S_i,"",@"SHT_CUDA_INFO"
	.sectionflags	@""
	.align	4


	//----- nvinfo : EIATTR_CUDA_API_VERSION
	.align		4
        /*0000*/ 	.byte	0x04, 0x37
        /*0002*/ 	.short	(.L_45 - .L_44)
.L_44:
        /*0004*/ 	.word	0x00000082


	//----- nvinfo : EIATTR_KPARAM_INFO
	.align		4
.L_45:
        /*0008*/ 	.byte	0x04, 0x17
        /*000a*/ 	.short	(.L_47 - .L_46)
.L_46:
        /*000c*/ 	.word	0x00000000
        /*0010*/ 	.short	0x0003
        /*0012*/ 	.short	0x0018
        /*0014*/ 	.byte	0x00, 0xf0, 0x11, 0x00


	//----- nvinfo : EIATTR_KPARAM_INFO
	.align		4
.L_47:
        /*0018*/ 	.byte	0x04, 0x17
        /*001a*/ 	.short	(.L_49 - .L_48)
.L_48:
        /*001c*/ 	.word	0x00000000
        /*0020*/ 	.short	0x0002
        /*0022*/ 	.short	0x0010
        /*0024*/ 	.byte	0x00, 0xf5, 0x21, 0x00


	//----- nvinfo : EIATTR_KPARAM_INFO
	.align		4
.L_49:
        /*0028*/ 	.byte	0x04, 0x17
        /*002a*/ 	.short	(.L_51 - .L_50)
.L_50:
        /*002c*/ 	.word	0x00000000
        /*0030*/ 	.short	0x0001
        /*0032*/ 	.short	0x0008
        /*0034*/ 	.byte	0x00, 0xf5, 0x21, 0x00


	//----- nvinfo : EIATTR_KPARAM_INFO
	.align		4
.L_51:
        /*0038*/ 	.byte	0x04, 0x17
        /*003a*/ 	.short	(.L_53 - .L_52)
.L_52:
        /*003c*/ 	.word	0x00000000
        /*0040*/ 	.short	0x0000
        /*0042*/ 	.short	0x0000
        /*0044*/ 	.byte	0x00, 0xf5, 0x21, 0x00


	//----- nvinfo : EIATTR_SPARSE_MMA_MASK
	.align		4
.L_53:
        /*0048*/ 	.byte	0x03, 0x50
        /*004a*/ 	.short	0x0000


	//----- nvinfo : EIATTR_MAXREG_COUNT
	.align		4
        /*004c*/ 	.byte	0x03, 0x1b
        /*004e*/ 	.short	0x00ff


	//----- nvinfo : EIATTR_MERCURY_ISA_VERSION
	.align		4
        /*0050*/ 	.byte	0x03, 0x5f
        /*0052*/ 	.short	0x0101


	//----- nvinfo : EIATTR_VRC_CTA_INIT_COUNT
	.align		4
        /*0054*/ 	.byte	0x02, 0x4a
	.zero		1
	.zero		1


	//----- nvinfo : EIATTR_EXIT_INSTR_OFFSETS
	.align		4
        /*0058*/ 	.byte	0x04, 0x1c
        /*005a*/ 	.short	(.L_55 - .L_54)


	//   ....[0]....
.L_54:
        /*005c*/ 	.word	0x00000070


	//   ....[1]....
        /*0060*/ 	.word	0x00000130


	//----- nvinfo : EIATTR_CBANK_PARAM_SIZE
	.align		4
.L_55:
        /*0064*/ 	.byte	0x03, 0x19
        /*0066*/ 	.short	0x001c


	//----- nvinfo : EIATTR_PARAM_CBANK
	.align		4
        /*0068*/ 	.byte	0x04, 0x0a
        /*006a*/ 	.short	(.L_57 - .L_56)
	.align		4
.L_56:
        /*006c*/ 	.word	index@(.nv.constant0._Z9mulKernelPiS_S_i)
        /*0070*/ 	.short	0x0380
        /*0072*/ 	.short	0x001c


	//----- nvinfo : EIATTR_SW_WAR
	.align		4
.L_57:
        /*0074*/ 	.byte	0x04, 0x36
        /*0076*/ 	.short	(.L_59 - .L_58)
.L_58:
        /*0078*/ 	.word	0x00000008
.L_59:


//--------------------- .nv.info._Z9subKernelPiS_S_i --------------------------
	.section	.nv.info._Z9subKernelPiS_S_i,"",@"SHT_CUDA_INFO"
	.sectionflags	@""
	.align	4


	//----- nvinfo : EIATTR_CUDA_API_VERSION
	.align		4
        /*0000*/ 	.byte	0x04, 0x37
        /*0002*/ 	.short	(.L_61 - .L_60)
.L_60:
        /*0004*/ 	.word	0x00000082


	//----- nvinfo : EIATTR_KPARAM_INFO
	.align		4
.L_61:
        /*0008*/ 	.byte	0x04, 0x17
        /*000a*/ 	.short	(.L_63 - .L_62)
.L_62:
        /*000c*/ 	.word	0x00000000
        /*0010*/ 	.short	0x0003
        /*0012*/ 	.short	0x0018
        /*0014*/ 	.byte	0x00, 0xf0, 0x11, 0x00


	//----- nvinfo : EIATTR_KPARAM_INFO
	.align		4
.L_63:
        /*0018*/ 	.byte	0x04, 0x17
        /*001a*/ 	.short	(.L_65 - .L_64)
.L_64:
        /*001c*/ 	.word	0x00000000
        /*0020*/ 	.short	0x0002
        /*0022*/ 	.short	0x0010
        /*0024*/ 	.byte	0x00, 0xf5, 0x21, 0x00


	//----- nvinfo : EIATTR_KPARAM_INFO
	.align		4
.L_65:
        /*0028*/ 	.byte	0x04, 0x17
        /*002a*/ 	.short	(.L_67 - .L_66)
.L_66:
        /*002c*/ 	.word	0x00000000
        /*0030*/ 	.short	0x0001
        /*0032*/ 	.short	0x0008
        /*0034*/ 	.byte	0x00, 0xf5, 0x21, 0x00


	//----- nvinfo : EIATTR_KPARAM_INFO
	.align		4
.L_67:
        /*0038*/ 	.byte	0x04, 0x17
        /*003a*/ 	.short	(.L_69 - .L_68)
.L_68:
        /*003c*/ 	.word	0x00000000
        /*0040*/ 	.short	0x0000
        /*0042*/ 	.short	0x0000
        /*0044*/ 	.byte	0x00, 0xf5, 0x21, 0x00


	//----- nvinfo : EIATTR_SPARSE_MMA_MASK
	.align		4
.L_69:
        /*0048*/ 	.byte	0x03, 0x50
        /*004a*/ 	.short	0x0000


	//----- nvinfo : EIATTR_MAXREG_COUNT
	.align		4
        /*004c*/ 	.byte	0x03, 0x1b
        /*004e*/ 	.short	0x00ff


	//----- nvinfo : EIATTR_MERCURY_ISA_VERSION
	.align		4
        /*0050*/ 	.byte	0x03, 0x5f
        /*0052*/ 	.short	0x0101


	//----- nvinfo : EIATTR_VRC_CTA_INIT_COUNT
	.align		4
        /*0054*/ 	.byte	0x02, 0x4a
	.zero		1
	.zero		1


	//----- nvinfo : EIATTR_EXIT_INSTR_OFFSETS
	.align		4
        /*0058*/ 	.byte	0x04, 0x1c
        /*005a*/ 	.short	(.L_71 - .L_70)


	//   ....[0]....
.L_70:
        /*005c*/ 	.word	0x00000070


	//   ....[1]....
        /*0060*/ 	.word	0x00000130


	//----- nvinfo : EIATTR_CBANK_PARAM_SIZE
	.align		4
.L_71:
        /*0064*/ 	.byte	0x03, 0x19
        /*0066*/ 	.short	0x001c


	//----- nvinfo : EIATTR_PARAM_CBANK
	.align		4
        /*0068*/ 	.byte	0x04, 0x0a
        /*006a*/ 	.short	(.L_73 - .L_72)
	.align		4
.L_72:
        /*006c*/ 	.word	index@(.nv.constant0._Z9subKernelPiS_S_i)
        /*0070*/ 	.short	0x0380
        /*0072*/ 	.short	0x001c


	//----- nvinfo : EIATTR_SW_WAR
	.align		4
.L_73:
        /*0074*/ 	.byte	0x04, 0x36
        /*0076*/ 	.short	(.L_75 - .L_74)
.L_74:
        /*0078*/ 	.word	0x00000008
.L_75:


//--------------------- .nv.info._Z9addKernelPiS_S_i --------------------------
	.section	.nv.info._Z9addKernelPiS_S_i,"",@"SHT_CUDA_INFO"
	.sectionflags	@""
	.align	4


	//----- nvinfo : EIATTR_CUDA_API_VERSION
	.align		4
        /*0000*/ 	.byte	0x04, 0x37
        /*0002*/ 	.short	(.L_77 - .L_76)
.L_76:
        /*0004*/ 	.word	0x00000082


	//----- nvinfo : EIATTR_KPARAM_INFO
	.align		4
.L_77:
        /*0008*/ 	.byte	0x04, 0x17
        /*000a*/ 	.short	(.L_79 - .L_78)
.L_78:
        /*000c*/ 	.word	0x00000000
        /*0010*/ 	.short	0x0003
        /*0012*/ 	.short	0x0018
        /*0014*/ 	.byte	0x00, 0xf0, 0x11, 0x00


	//----- nvinfo : EIATTR_KPARAM_INFO
	.align		4
.L_79:
        /*0018*/ 	.byte	0x04, 0x17
        /*001a*/ 	.short	(.L_81 - .L_80)
.L_80:
        /*001c*/ 	.word	0x00000000
        /*0020*/ 	.short	0x0002
        /*0022*/ 	.short	0x0010
        /*0024*/ 	.byte	0x00, 0xf5, 0x21, 0x00


	//----- nvinfo : EIATTR_KPARAM_INFO
	.align		4
.L_81:
        /*0028*/ 	.byte	0x04, 0x17
        /*002a*/ 	.short	(.L_83 - .L_82)
.L_82:
        /*002c*/ 	.word	0x00000000
        /*0030*/ 	.short	0x0001
        /*0032*/ 	.short	0x0008
        /*0034*/ 	.byte	0x00, 0xf5, 0x21, 0x00


	//----- nvinfo : EIATTR_KPARAM_INFO
	.align		4
.L_83:
        /*0038*/ 	.byte	0x04, 0x17
        /*003a*/ 	.short	(.L_85 - .L_84)
.L_84:
        /*003c*/ 	.word	0x00000000
        /*0040*/ 	.short	0x0000
        /*0042*/ 	.short	0x0000
        /*0044*/ 	.byte	0x00, 0xf5, 0x21, 0x00


	//----- nvinfo : EIATTR_SPARSE_MMA_MASK
	.align		4
.L_85:
        /*0048*/ 	.byte	0x03, 0x50
        /*004a*/ 	.short	0x0000


	//----- nvinfo : EIATTR_MAXREG_COUNT
	.align		4
        /*004c*/ 	.byte	0x03, 0x1b
        /*004e*/ 	.short	0x00ff


	//----- nvinfo : EIATTR_MERCURY_ISA_VERSION
	.align		4
        /*0050*/ 	.byte	0x03, 0x5f
        /*0052*/ 	.short	0x0101


	//----- nvinfo : EIATTR_VRC_CTA_INIT_COUNT
	.align		4
        /*0054*/ 	.byte	0x02, 0x4a
	.zero		1
	.zero		1


	//----- nvinfo : EIATTR_EXIT_INSTR_OFFSETS
	.align		4
        /*0058*/ 	.byte	0x04, 0x1c
        /*005a*/ 	.short	(.L_87 - .L_86)


	//   ....[0]....
.L_86:
        /*005c*/ 	.word	0x00000070


	//   ....[1]....
        /*0060*/ 	.word	0x00000130


	//----- nvinfo : EIATTR_CBANK_PARAM_SIZE
	.align		4
.L_87:
        /*0064*/ 	.byte	0x03, 0x19
        /*0066*/ 	.short	0x001c


	//----- nvinfo : EIATTR_PARAM_CBANK
	.align		4
        /*0068*/ 	.byte	0x04, 0x0a
        /*006a*/ 	.short	(.L_89 - .L_88)
	.align		4
.L_88:
        /*006c*/ 	.word	index@(.nv.constant0._Z9addKernelPiS_S_i)
        /*0070*/ 	.short	0x0380
        /*0072*/ 	.short	0x001c


	//----- nvinfo : EIATTR_SW_WAR
	.align		4
.L_89:
        /*0074*/ 	.byte	0x04, 0x36
        /*0076*/ 	.short	(.L_91 - .L_90)
.L_90:
        /*0078*/ 	.word	0x00000008
.L_91:


//--------------------- .nv.callgraph             --------------------------
	.section	.nv.callgraph,"",@"SHT_CUDA_CALLGRAPH"
	.align	4
	.sectionentsize	8
	.align		4
        /*0000*/ 	.word	0x00000000
	.align		4
        /*0004*/ 	.word	0xffffffff
	.align		4
        /*0008*/ 	.word	0x00000000
	.align		4
        /*000c*/ 	.word	0xfffffffe
	.align		4
        /*0010*/ 	.word	0x00000000
	.align		4
        /*0014*/ 	.word	0xfffffffd
	.align		4
        /*0018*/ 	.word	0x00000000
	.align		4
        /*001c*/ 	.word	0xfffffffc


//--------------------- .text._Z9divKernelPiS_Pfi --------------------------
	.section	.text._Z9divKernelPiS_Pfi,"ax",@progbits
	.align	128
        .global         _Z9divKernelPiS_Pfi
        .type           _Z9divKernelPiS_Pfi,@function
        .size           _Z9divKernelPiS_Pfi,(.L_x_17 - _Z9divKernelPiS_Pfi)
        .other          _Z9divKernelPiS_Pfi,@"STO_CUDA_ENTRY STV_DEFAULT"
_Z9divKernelPiS_Pfi:
.text._Z9divKernelPiS_Pfi:
[----:B------:R-:W-:Y:S01]  /*0000*/  LDC R1, c[0x0][0x37c] ;  /* 0x0000df00ff017b82 */ /* 0x000fe20000000800 */
[----:B------:R-:W0:Y:S07]  /*0010*/  S2R R3, SR_TID.X ;  /* 0x0000000000037919 */ /* 0x000e2e0000002100 */
[----:B------:R-:W0:Y:S01]  /*0020*/  S2UR UR4, SR_CTAID.X ;  /* 0x00000000000479c3 */ /* 0x000e220000002500 */
[----:B------:R-:W1:Y:S07]  /*0030*/  LDCU UR5, c[0x0][0x398] ;  /* 0x00007300ff0577ac */ /* 0x000e6e0008000800 */
[----:B------:R-:W0:Y:S02]  /*0040*/  LDC R2, c[0x0][0x360] ;  /* 0x0000d800ff027b82 */ /* 0x000e240000000800 */
[----:B0-----:R-:W-:-:S05]  /*0050*/  IMAD R2, R2, UR4, R3 ;  /* 0x0000000402027c24 */ /* 0x001fca000f8e0203 */
[----:B-1----:R-:W-:-:S13]  /*0060*/  ISETP.GE.AND P0, PT, R2, UR5, PT ;  /* 0x0000000502007c0c */ /* 0x002fda000bf06270 */
[----:B------:R-:W-:Y:S05]  /*0070*/  @P0 EXIT ;  /* 0x000000000000094d */ /* 0x000fea0003800000 */
[----:B------:R-:W0:Y:S01]  /*0080*/  LDC.64 R6, c[0x0][0x388] ;  /* 0x0000e200ff067b82 */ /* 0x000e220000000a00 */
[----:B------:R-:W1:Y:S07]  /*0090*/  LDCU.64 UR4, c[0x0][0x358] ;  /* 0x00006b00ff0477ac */ /* 0x000e6e0008000a00 */
[----:B------:R-:W2:Y:S01]  /*00a0*/  LDC.64 R4, c[0x0][0x380] ;  /* 0x0000e000ff047b82 */ /* 0x000ea20000000a00 */
[----:B0-----:R-:W-:-:S06]  /*00b0*/  IMAD.WIDE R6, R2, 0x4, R6 ;  /* 0x0000000402067825 */ /* 0x001fcc00078e0206 */
[----:B-1----:R-:W3:Y:S01]  /*00c0*/  LDG.E R6, desc[UR4][R6.64] ;  /* 0x0000000406067981 */ /* 0x002ee2000c1e1900 */
[----:B--2---:R-:W-:-:S05]  /*00d0*/  IMAD.WIDE R4, R2, 0x4, R4 ;  /* 0x0000000402047825 */ /* 0x004fca00078e0204 */
[----:B------:R-:W2:Y:S01]  /*00e0*/  LDG.E R0, desc[UR4][R4.64] ;  /* 0x0000000404007981 */ /* 0x000ea2000c1e1900 */
[----:B------:R-:W-:Y:S01]  /*00f0*/  BSSY.RECONVERGENT B0, `(.L_x_0) ;  /* 0x000000e000007945 */ /* 0x000fe20003800200 */
[----:B---3--:R-:W-:-:S04]  /*0100*/  I2FP.F32.S32 R3, R6 ;  /* 0x0000000600037245 */ /* 0x008fc80000201400 */
[----:B------:R-:W0:Y:S01]  /*0110*/  MUFU.RCP R8, R3 ;  /* 0x0000000300087308 */ /* 0x000e220000001000 */
[----:B--2---:R-:W-:-:S07]  /*0120*/  I2FP.F32.S32 R0, R0 ;  /* 0x0000000000007245 */ /* 0x004fce0000201400 */
[----:B------:R-:W1:Y:S01]  /*0130*/  FCHK P0, R0, R3 ;  /* 0x0000000300007302 */ /* 0x000e620000000000 */
[----:B0-----:R-:W-:-:S04]  /*0140*/  FFMA R9, -R3, R8, 1 ;  /* 0x3f80000003097423 */ /* 0x001fc80000000108 */
[----:B------:R-:W-:-:S04]  /*0150*/  FFMA R9, R8, R9, R8 ;  /* 0x0000000908097223 */ /* 0x000fc80000000008 */
[----:B------:R-:W-:-:S04]  /*0160*/  FFMA R8, R0, R9, RZ ;  /* 0x0000000900087223 */ /* 0x000fc800000000ff */
[----:B------:R-:W-:-:S04]  /*0170*/  FFMA R10, -R3, R8, R0 ;  /* 0x00000008030a7223 */ /* 0x000fc80000000100 */
[----:B------:R-:W-:Y:S01]  /*0180*/  FFMA R9, R9, R10, R8 ;  /* 0x0000000a09097223 */ /* 0x000fe20000000008 */
[----:B-1----:R-:W-:Y:S06]  /*0190*/  @!P0 BRA `(.L_x_1) ;  /* 0x00000000000c8947 */ /* 0x002fec0003800000 */
[----:B------:R-:W-:-:S07]  /*01a0*/  MOV R4, 0x1c0 ;  /* 0x000001c000047802 */ /* 0x000fce0000000f00 */
[----:B------:R-:W-:Y:S05]  /*01b0*/  CALL.REL.NOINC `($__internal_0_$__cuda_sm3x_div_rn_noftz_f32_slowpath) ;  /* 0x0000000000187944 */ /* 0x000fea0003c00000 */
[----:B------:R-:W-:-:S07]  /*01c0*/  IMAD.MOV.U32 R9, RZ, RZ, R0 ;  /* 0x000000ffff097224 */ /* 0x000fce00078e0000 */
.L_x_1:
[----:B------:R-:W-:Y:S05]  /*01d0*/  BSYNC.RECONVERGENT B0 ;  /* 0x0000000000007941 */ /* 0x000fea0003800200 */
.L_x_0:
[----:B------:R-:W0:Y:S02]  /*01e0*/  LDC.64 R4, c[0x0][0x390] ;  /* 0x0000e400ff047b82 */ /* 0x000e240000000a00 */
[----:B0-----:R-:W-:-:S05]  /*01f0*/  IMAD.WIDE R2, R2, 0x4, R4 ;  /* 0x0000000402027825 */ /* 0x001fca00078e0204 */
[----:B------:R-:W-:Y:S01]  /*0200*/  STG.E desc[UR4][R2.64], R9 ;  /* 0x0000000902007986 */ /* 0x000fe2000c101904 */
[----:B------:R-:W-:Y:S05]  /*0210*/  EXIT ;  /* 0x000000000000794d */ /* 0x000fea0003800000 */
        .weak           $__internal_0_$__cuda_sm3x_div_rn_noftz_f32_slowpath
        .type           $__internal_0_$__cuda_sm3x_div_rn_noftz_f32_slowpath,@function
        .size           $__internal_0_$__cuda_sm3x_div_rn_noftz_f32_slowpath,(.L_x_17 - $__internal_0_$__cuda_sm3x_div_rn_noftz_f32_slowpath)
$__internal_0_$__cuda_sm3x_div_rn_noftz_f32_slowpath:
[--C-:B------:R-:W-:Y:S01]  /*0220*/  SHF.R.U32.HI R6, RZ, 0x17, R3.reuse ;  /* 0x00000017ff067819 */ /* 0x100fe20000011603 */
[----:B------:R-:W-:Y:S01]  /*0230*/  BSSY.RECONVERGENT B1, `(.L_x_2) ;  /* 0x0000064000017945 */ /* 0x000fe20003800200 */
[--C-:B------:R-:W-:Y:S01]  /*0240*/  SHF.R.U32.HI R5, RZ, 0x17, R0.reuse ;  /* 0x00000017ff057819 */ /* 0x100fe20000011600 */
[----:B------:R-:W-:Y:S01]  /*0250*/  IMAD.MOV.U32 R7, RZ, RZ, R0 ;  /* 0x000000ffff077224 */ /* 0x000fe200078e0000 */
[----:B------:R-:W-:Y:S01]  /*0260*/  LOP3.LUT R6, R6, 0xff, RZ, 0xc0, !PT ;  /* 0x000000ff06067812 */ /* 0x000fe200078ec0ff */
[----:B------:R-:W-:Y:S01]  /*0270*/  IMAD.MOV.U32 R8, RZ, RZ, R3 ;  /* 0x000000ffff087224 */ /* 0x000fe200078e0003 */
[----:B------:R-:W-:-:S03]  /*0280*/  LOP3.LUT R5, R5, 0xff, RZ, 0xc0, !PT ;  /* 0x000000ff05057812 */ /* 0x000fc600078ec0ff */
[----:B------:R-:W-:Y:S02]  /*0290*/  VIADD R11, R6, 0xffffffff ;  /* 0xffffffff060b7836 */ /* 0x000fe40000000000 */
[----:B------:R-:W-:-:S03]  /*02a0*/  VIADD R10, R5, 0xffffffff ;  /* 0xffffffff050a7836 */ /* 0x000fc60000000000 */
[----:B------:R-:W-:-:S04]  /*02b0*/  ISETP.GT.U32.AND P0, PT, R11, 0xfd, PT ;  /* 0x000000fd0b00780c */ /* 0x000fc80003f04070 */
[----:B------:R-:W-:-:S13]  /*02c0*/  ISETP.GT.U32.OR P0, PT, R10, 0xfd, P0 ;  /* 0x000000fd0a00780c */ /* 0x000fda0000704470 */
[----:B------:R-:W-:Y:S01]  /*02d0*/  @!P0 IMAD.MOV.U32 R9, RZ, RZ, RZ ;  /* 0x000000ffff098224 */ /* 0x000fe200078e00ff */
[----:B------:R-:W-:Y:S06]  /*02e0*/  @!P0 BRA `(.L_x_3) ;  /* 0x00000000005c8947 */ /* 0x000fec0003800000 */
[----:B------:R-:W-:Y:S02]  /*02f0*/  FSETP.GTU.FTZ.AND P0, PT, |R0|, +INF , PT ;  /* 0x7f8000000000780b */ /* 0x000fe40003f1c200 */
[----:B------:R-:W-:-:S04]  /*0300*/  FSETP.GTU.FTZ.AND P1, PT, |R3|, +INF , PT ;  /* 0x7f8000000300780b */ /* 0x000fc80003f3c200 */
[----:B------:R-:W-:-:S13]  /*0310*/  PLOP3.LUT P0, PT, P0, P1, PT, 0xf8, 0x8f ;  /* 0x00000000008f781c */ /* 0x000fda0000703f70 */
[----:B------:R-:W-:Y:S05]  /*0320*/  @P0 BRA `(.L_x_4) ;  /* 0x00000004004c0947 */ /* 0x000fea0003800000 */
[----:B------:R-:W-:-:S13]  /*0330*/  LOP3.LUT P0, RZ, R8, 0x7fffffff, R7, 0xc8, !PT ;  /* 0x7fffffff08ff7812 */ /* 0x000fda000780c807 */
[----:B------:R-:W-:Y:S05]  /*0340*/  @!P0 BRA `(.L_x_5) ;  /* 0x00000004003c8947 */ /* 0x000fea0003800000 */
[C---:B------:R-:W-:Y:S02]  /*0350*/  FSETP.NEU.FTZ.AND P2, PT, |R0|.reuse, +INF , PT ;  /* 0x7f8000000000780b */ /* 0x040fe40003f5d200 */
[----:B------:R-:W-:Y:S02]  /*0360*/  FSETP.NEU.FTZ.AND P1, PT, |R3|, +INF , PT ;  /* 0x7f8000000300780b */ /* 0x000fe40003f3d200 */
[----:B------:R-:W-:-:S11]  /*0370*/  FSETP.NEU.FTZ.AND P0, PT, |R0|, +INF , PT ;  /* 0x7f8000000000780b */ /* 0x000fd60003f1d200 */
[----:B------:R-:W-:Y:S05]  /*0380*/  @!P1 BRA !P2, `(.L_x_5) ;  /* 0x00000004002c9947 */ /* 0x000fea0005000000 */
[----:B------:R-:W-:-:S04]  /*0390*/  LOP3.LUT P2, RZ, R7, 0x7fffffff, RZ, 0xc0, !PT ;  /* 0x7fffffff07ff7812 */ /* 0x000fc8000784c0ff */
[----:B------:R-:W-:-:S13]  /*03a0*/  PLOP3.LUT P1, PT, P1, P2, PT, 0x2f, 0xf2 ;  /* 0x0000000000f2781c */ /* 0x000fda0000f24577 */
[----:B------:R-:W-:Y:S05]  /*03b0*/  @P1 BRA `(.L_x_6) ;  /* 0x0000000400181947 */ /* 0x000fea0003800000 */
[----:B------:R-:W-:-:S04]  /*03c0*/  LOP3.LUT P1, RZ, R8, 0x7fffffff, RZ, 0xc0, !PT ;  /* 0x7fffffff08ff7812 */ /* 0x000fc8000782c0ff */
[----:B------:R-:W-:-:S13]  /*03d0*/  PLOP3.LUT P0, PT, P0, P1, PT, 0x2f, 0xf2 ;  /* 0x0000000000f2781c */ /* 0x000fda0000702577 */
[----:B------:R-:W-:Y:S05]  /*03e0*/  @P0 BRA `(.L_x_7) ;  /* 0x0000000400000947 */ /* 0x000fea0003800000 */
[----:B------:R-:W-:Y:S02]  /*03f0*/  ISETP.GE.AND P0, PT, R10, RZ, PT ;  /* 0x000000ff0a00720c */ /* 0x000fe40003f06270 */
[----:B------:R-:W-:-:S11]  /*0400*/  ISETP.GE.AND P1, PT, R11, RZ, PT ;  /* 0x000000ff0b00720c */ /* 0x000fd60003f26270 */
[----:B------:R-:W-:Y:S02]  /*0410*/  @P0 IMAD.MOV.U32 R9, RZ, RZ, RZ ;  /* 0x000000ffff090224 */ /* 0x000fe400078e00ff */
[----:B------:R-:W-:Y:S01]  /*0420*/  @!P0 FFMA R7, R0, 1.84467440737095516160e+19, RZ ;  /* 0x5f80000000078823 */ /* 0x000fe200000000ff */
[----:B------:R-:W-:Y:S02]  /*0430*/  @!P0 IMAD.MOV.U32 R9, RZ, RZ, -0x40 ;  /* 0xffffffc0ff098424 */ /* 0x000fe400078e00ff */
[----:B------:R-:W-:Y:S02]  /*0440*/  @!P1 FFMA R8, R3, 1.84467440737095516160e+19, RZ ;  /* 0x5f80000003089823 */ /* 0x000fe400000000ff */
[----:B------:R-:W-:-:S07]  /*0450*/  @!P1 VIADD R9, R9, 0x40 ;  /* 0x0000004009099836 */ /* 0x000fce0000000000 */
.L_x_3:
[----:B------:R-:W-:Y:S01]  /*0460*/  LEA R3, R6, 0xc0800000, 0x17 ;  /* 0xc080000006037811 */ /* 0x000fe200078eb8ff */
[----:B------:R-:W-:Y:S01]  /*0470*/  VIADD R5, R5, 0xffffff81 ;  /* 0xffffff8105057836 */ /* 0x000fe20000000000 */
[----:B------:R-:W-:Y:S03]  /*0480*/  BSSY.RECONVERGENT B2, `(.L_x_8) ;  /* 0x0000035000027945 */ /* 0x000fe60003800200 */
[----:B------:R-:W-:Y:S01]  /*0490*/  IMAD.IADD R3, R8, 0x1, -R3 ;  /* 0x0000000108037824 */ /* 0x000fe200078e0a03 */
[C---:B------:R-:W-:Y:S01]  /*04a0*/  IADD3 R6, PT, PT, R5.reuse, 0x7f, -R6 ;  /* 0x0000007f05067810 */ /* 0x040fe20007ffe806 */
[----:B------:R-:W-:Y:S02]  /*04b0*/  IMAD R0, R5, -0x800000, R7 ;  /* 0xff80000005007824 */ /* 0x000fe400078e0207 */
[----:B------:R-:W0:Y:S01]  /*04c0*/  MUFU.RCP R8, R3 ;  /* 0x0000000300087308 */ /* 0x000e220000001000 */
[----:B------:R-:W-:Y:S01]  /*04d0*/  FADD.FTZ R11, -R3, -RZ ;  /* 0x800000ff030b7221 */ /* 0x000fe20000010100 */
[----:B------:R-:W-:-:S03]  /*04e0*/  IMAD.IADD R6, R6, 0x1, R9 ;  /* 0x0000000106067824 */ /* 0x000fc600078e0209 */
[----:B0-----:R-:W-:-:S04]  /*04f0*/  FFMA R13, R8, R11, 1 ;  /* 0x3f800000080d7423 */ /* 0x001fc8000000000b */
[----:B------:R-:W-:-:S04]  /*0500*/  FFMA R10, R8, R13, R8 ;  /* 0x0000000d080a7223 */ /* 0x000fc80000000008 */
[----:B------:R-:W-:-:S04]  /*0510*/  FFMA R7, R0, R10, RZ ;  /* 0x0000000a00077223 */ /* 0x000fc800000000ff */
[----:B------:R-:W-:-:S04]  /*0520*/  FFMA R8, R11, R7, R0 ;  /* 0x000000070b087223 */ /* 0x000fc80000000000 */
[----:B------:R-:W-:-:S04]  /*0530*/  FFMA R7, R10, R8, R7 ;  /* 0x000000080a077223 */ /* 0x000fc80000000007 */
[----:B------:R-:W-:-:S04]  /*0540*/  FFMA R8, R11, R7, R0 ;  /* 0x000000070b087223 */ /* 0x000fc80000000000 */
[----:B------:R-:W-:-:S05]  /*0550*/  FFMA R0, R10, R8, R7 ;  /* 0x000000080a007223 */ /* 0x000fca0000000007 */
[----:B------:R-:W-:-:S04]  /*0560*/  SHF.R.U32.HI R3, RZ, 0x17, R0 ;  /* 0x00000017ff037819 */ /* 0x000fc80000011600 */
[----:B------:R-:W-:-:S05]  /*0570*/  LOP3.LUT R3, R3, 0xff, RZ, 0xc0, !PT ;  /* 0x000000ff03037812 */ /* 0x000fca00078ec0ff */
[----:B------:R-:W-:-:S04]  /*0580*/  IMAD.IADD R9, R3, 0x1, R6 ;  /* 0x0000000103097824 */ /* 0x000fc800078e0206 */
[----:B------:R-:W-:-:S05]  /*0590*/  VIADD R3, R9, 0xffffffff ;  /* 0xffffffff09037836 */ /* 0x000fca0000000000 */
[----:B------:R-:W-:-:S13]  /*05a0*/  ISETP.GE.U32.AND P0, PT, R3, 0xfe, PT ;  /* 0x000000fe0300780c */ /* 0x000fda0003f06070 */
[----:B------:R-:W-:Y:S05]  /*05b0*/  @!P0 BRA `(.L_x_9) ;  /* 0x0000000000808947 */ /* 0x000fea0003800000 */
[----:B------:R-:W-:-:S13]  /*05c0*/  ISETP.GT.AND P0, PT, R9, 0xfe, PT ;  /* 0x000000fe0900780c */ /* 0x000fda0003f04270 */
[----:B------:R-:W-:Y:S05]  /*05d0*/  @P0 BRA `(.L_x_10) ;  /* 0x00000000006c0947 */ /* 0x000fea0003800000 */
[----:B------:R-:W-:-:S13]  /*05e0*/  ISETP.GE.AND P0, PT, R9, 0x1, PT ;  /* 0x000000010900780c */ /* 0x000fda0003f06270 */
[----:B------:R-:W-:Y:S05]  /*05f0*/  @P0 BRA `(.L_x_11) ;  /* 0x0000000000740947 */ /* 0x000fea0003800000 */
[----:B------:R-:W-:Y:S02]  /*0600*/  ISETP.GE.AND P0, PT, R9, -0x18, PT ;  /* 0xffffffe80900780c */ /* 0x000fe40003f06270 */
[----:B------:R-:W-:-:S11]  /*0610*/  LOP3.LUT R0, R0, 0x80000000, RZ, 0xc0, !PT ;  /* 0x8000000000007812 */ /* 0x000fd600078ec0ff */
[----:B------:R-:W-:Y:S05]  /*0620*/  @!P0 BRA `(.L_x_11) ;  /* 0x0000000000688947 */ /* 0x000fea0003800000 */
[CCC-:B------:R-:W-:Y:S01]  /*0630*/  FFMA.RZ R3, R10.reuse, R8.reuse, R7.reuse ;  /* 0x000000080a037223 */ /* 0x1c0fe2000000c007 */
[CCC-:B------:R-:W-:Y:S01]  /*0640*/  FFMA.RM R6, R10.reuse, R8.reuse, R7.reuse ;  /* 0x000000080a067223 */ /* 0x1c0fe20000004007 */
[C---:B------:R-:W-:Y:S02]  /*0650*/  ISETP.NE.AND P2, PT, R9.reuse, RZ, PT ;  /* 0x000000ff0900720c */ /* 0x040fe40003f45270 */
[----:B------:R-:W-:Y:S02]  /*0660*/  ISETP.NE.AND P1, PT, R9, RZ, PT ;  /* 0x000000ff0900720c */ /* 0x000fe40003f25270 */
[----:B------:R-:W-:Y:S01]  /*0670*/  LOP3.LUT R5, R3, 0x7fffff, RZ, 0xc0, !PT ;  /* 0x007fffff03057812 */ /* 0x000fe200078ec0ff */
[----:B------:R-:W-:Y:S01]  /*0680*/  FFMA.RP R3, R10, R8, R7 ;  /* 0x000000080a037223 */ /* 0x000fe20000008007 */
[----:B------:R-:W-:Y:S02]  /*0690*/  VIADD R8, R9, 0x20 ;  /* 0x0000002009087836 */ /* 0x000fe40000000000 */
[----:B------:R-:W-:Y:S01]  /*06a0*/  LOP3.LUT R5, R5, 0x800000, RZ, 0xfc, !PT ;  /* 0x0080000005057812 */ /* 0x000fe200078efcff */
[----:B------:R-:W-:Y:S01]  /*06b0*/  IMAD.MOV R7, RZ, RZ, -R9 ;  /* 0x000000ffff077224 */ /* 0x000fe200078e0a09 */
[----:B------:R-:W-:-:S02]  /*06c0*/  FSETP.NEU.FTZ.AND P0, PT, R3, R6, PT ;  /* 0x000000060300720b */ /* 0x000fc40003f1d000 */
[----:B------:R-:W-:Y:S02]  /*06d0*/  SHF.L.U32 R8, R5, R8, RZ ;  /* 0x0000000805087219 */ /* 0x000fe400000006ff */
[----:B------:R-:W-:Y:S02]  /*06e0*/  SEL R6, R7, RZ, P2 ;  /* 0x000000ff07067207 */ /* 0x000fe40001000000 */
[----:B------:R-:W-:Y:S02]  /*06f0*/  ISETP.NE.AND P1, PT, R8, RZ, P1 ;  /* 0x000000ff0800720c */ /* 0x000fe40000f25270 */
[----:B------:R-:W-:Y:S02]  /*0700*/  SHF.R.U32.HI R6, RZ, R6, R5 ;  /* 0x00000006ff067219 */ /* 0x000fe40000011605 */
[----:B------:R-:W-:Y:S02]  /*0710*/  PLOP3.LUT P0, PT, P0, P1, PT, 0xf8, 0x8f ;  /* 0x00000000008f781c */ /* 0x000fe40000703f70 */
[----:B------:R-:W-:-:S02]  /*0720*/  SHF.R.U32.HI R8, RZ, 0x1, R6 ;  /* 0x00000001ff087819 */ /* 0x000fc40000011606 */
[----:B------:R-:W-:-:S04]  /*0730*/  SEL R3, RZ, 0x1, !P0 ;  /* 0x00000001ff037807 */ /* 0x000fc80004000000 */
[----:B------:R-:W-:-:S04]  /*0740*/  LOP3.LUT R3, R3, 0x1, R8, 0xf8, !PT ;  /* 0x0000000103037812 */ /* 0x000fc800078ef808 */
[----:B------:R-:W-:-:S05]  /*0750*/  LOP3.LUT R3, R3, R6, RZ, 0xc0, !PT ;  /* 0x0000000603037212 */ /* 0x000fca00078ec0ff */
[----:B------:R-:W-:-:S05]  /*0760*/  IMAD.IADD R3, R8, 0x1, R3 ;  /* 0x0000000108037824 */ /* 0x000fca00078e0203 */
[----:B------:R-:W-:Y:S01]  /*0770*/  LOP3.LUT R0, R3, R0, RZ, 0xfc, !PT ;  /* 0x0000000003007212 */ /* 0x000fe200078efcff */
[----:B------:R-:W-:Y:S06]  /*0780*/  BRA `(.L_x_11) ;  /* 0x0000000000107947 */ /* 0x000fec0003800000 */
.L_x_10:
[----:B------:R-:W-:-:S04]  /*0790*/  LOP3.LUT R0, R0, 0x80000000, RZ, 0xc0, !PT ;  /* 0x8000000000007812 */ /* 0x000fc800078ec0ff */
[----:B------:R-:W-:Y:S01]  /*07a0*/  LOP3.LUT R0, R0, 0x7f800000, RZ, 0xfc, !PT ;  /* 0x7f80000000007812 */ /* 0x000fe200078efcff */
[----:B------:R-:W-:Y:S06]  /*07b0*/  BRA `(.L_x_11) ;  /* 0x0000000000047947 */ /* 0x000fec0003800000 */
.L_x_9:
[----:B------:R-:W-:-:S07]  /*07c0*/  IMAD R0, R6, 0x800000, R0 ;  /* 0x0080000006007824 */ /* 0x000fce00078e0200 */
.L_x_11:
[----:B------:R-:W-:Y:S05]  /*07d0*/  BSYNC.RECONVERGENT B2 ;  /* 0x0000000000027941 */ /* 0x000fea0003800200 */
.L_x_8:
[----:B------:R-:W-:Y:S05]  /*07e0*/  BRA `(.L_x_12) ;  /* 0x0000000000207947 */ /* 0x000fea0003800000 */
.L_x_7:
[----:B------:R-:W-:-:S04]  /*07f0*/  LOP3.LUT R0, R8, 0x80000000, R7, 0x48, !PT ;  /* 0x8000000008007812 */ /* 0x000fc800078e4807 */
[----:B------:R-:W-:Y:S01]  /*0800*/  LOP3.LUT R0, R0, 0x7f800000, RZ, 0xfc, !PT ;  /* 0x7f80000000007812 */ /* 0x000fe200078efcff */
[----:B------:R-:W-:Y:S06]  /*0810*/  BRA `(.L_x_12) ;  /* 0x0000000000147947 */ /* 0x000fec0003800000 */
.L_x_6:
[----:B------:R-:W-:Y:S01]  /*0820*/  LOP3.LUT R0, R8, 0x80000000, R7, 0x48, !PT ;  /* 0x8000000008007812 */ /* 0x000fe200078e4807 */
[----:B------:R-:W-:Y:S06]  /*0830*/  BRA `(.L_x_12) ;  /* 0x00000000000c7947 */ /* 0x000fec0003800000 */
.L_x_5:
[----:B------:R-:W0:Y:S01]  /*0840*/  MUFU.RSQ R0, -QNAN ;  /* 0xffc0000000007908 */ /* 0x000e220000001400 */
[----:B------:R-:W-:Y:S05]  /*0850*/  BRA `(.L_x_12) ;  /* 0x0000000000047947 */ /* 0x000fea0003800000 */
.L_x_4:
[----:B------:R-:W-:-:S07]  /*0860*/  FADD.FTZ R0, R0, R3 ;  /* 0x0000000300007221 */ /* 0x000fce0000010000 */
.L_x_12:
[----:B------:R-:W-:Y:S05]  /*0870*/  BSYNC.RECONVERGENT B1 ;  /* 0x0000000000017941 */ /* 0x000fea0003800200 */
.L_x_2:
[----:B------:R-:W-:-:S04]  /*0880*/  IMAD.MOV.U32 R5, RZ, RZ, 0x0 ;  /* 0x00000000ff057424 */ /* 0x000fc800078e00ff */
[----:B0-----:R-:W-:Y:S05]  /*0890*/  RET.REL.NODEC R4 `(_Z9divKernelPiS_Pfi) ;  /* 0xfffffff404d87950 */ /* 0x001fea0003c3ffff */
.L_x_13:
[----:B------:R-:W-:-:S00]  /*08a0*/  BRA `(.L_x_13) ;  /* 0xfffffffc00fc7947 */ /* 0x000fc0000383ffff */
[----:B------:R-:W-:-:S00]  /*08b0*/  NOP ;  /* 0x0000000000007918 */ /* 0x000fc00000000000 */
        /* <DEDUP_REMOVED lines=12> */
.L_x_17:


//--------------------- .text._Z9mulKernelPiS_S_i --------------------------
	.section	.text._Z9mulKernelPiS_S_i,"ax",@progbits
	.align	128
        .global         _Z9mulKernelPiS_S_i
        .type           _Z9mulKernelPiS_S_i,@function
        .size           _Z9mulKernelPiS_S_i,(.L_x_19 - _Z9mulKernelPiS_S_i)
        .other          _Z9mulKernelPiS_S_i,@"STO_CUDA_ENTRY STV_DEFAULT"
_Z9mulKernelPiS_S_i:
.text._Z9mulKernelPiS_S_i:
        /* <DEDUP_REMOVED lines=10> */
[----:B------:R-:W2:Y:S08]  /*00a0*/  LDC.64 R4, c[0x0][0x388] ;  /* 0x0000e200ff047b82 */ /* 0x000eb00000000a00 */
[----:B------:R-:W3:Y:S01]  /*00b0*/  LDC.64 R6, c[0x0][0x390] ;  /* 0x0000e400ff067b82 */ /* 0x000ee20000000a00 */
[----:B0-----:R-:W-:-:S06]  /*00c0*/  IMAD.WIDE R2, R9, 0x4, R2 ;  /* 0x0000000409027825 */ /* 0x001fcc00078e0202 */
[----:B-1----:R-:W4:Y:S01]  /*00d0*/  LDG.E R2, desc[UR4][R2.64] ;  /* 0x0000000402027981 */ /* 0x002f22000c1e1900 */
[----:B--2---:R-:W-:-:S06]  /*00e0*/  IMAD.WIDE R4, R9, 0x4, R4 ;  /* 0x0000000409047825 */ /* 0x004fcc00078e0204 */
[----:B------:R-:W4:Y:S01]  /*00f0*/  LDG.E R5, desc[UR4][R4.64] ;  /* 0x0000000404057981 */ /* 0x000f22000c1e1900 */
[----:B---3--:R-:W-:-:S04]  /*0100*/  IMAD.WIDE R6, R9, 0x4, R6 ;  /* 0x0000000409067825 */ /* 0x008fc800078e0206 */
[----:B----4-:R-:W-:-:S05]  /*0110*/  IMAD R9, R2, R5, RZ ;  /* 0x0000000502097224 */ /* 0x010fca00078e02ff */
[----:B------:R-:W-:Y:S01]  /*0120*/  STG.E desc[UR4][R6.64], R9 ;  /* 0x0000000906007986 */ /* 0x000fe2000c101904 */
[----:B------:R-:W-:Y:S05]  /*0130*/  EXIT ;  /* 0x000000000000794d */ /* 0x000fea0003800000 */
.L_x_14:
        /* <DEDUP_REMOVED lines=12> */
.L_x_19:


//--------------------- .text._Z9subKernelPiS_S_i --------------------------
	.section	.text._Z9subKernelPiS_S_i,"ax",@progbits
	.align	128
        .global         _Z9subKernelPiS_S_i
        .type           _Z9subKernelPiS_S_i,@function
        .size           _Z9subKernelPiS_S_i,(.L_x_20 - _Z9subKernelPiS_S_i)
        .other          _Z9subKernelPiS_S_i,@"STO_CUDA_ENTRY STV_DEFAULT"
_Z9subKernelPiS_S_i:
.text._Z9subKernelPiS_S_i:
        /* <DEDUP_REMOVED lines=16> */
[----:B---3--:R-:W-:Y:S01]  /*0100*/  IMAD.WIDE R6, R9, 0x4, R6 ;  /* 0x0000000409067825 */ /* 0x008fe200078e0206 */
[----:B----4-:R-:W-:-:S05]  /*0110*/  IADD3 R9, PT, PT, R2, -R5, RZ ;  /* 0x8000000502097210 */ /* 0x010fca0007ffe0ff */
[----:B------:R-:W-:Y:S01]  /*0120*/  STG.E desc[UR4][R6.64], R9 ;  /* 0x0000000906007986 */ /* 0x000fe2000c101904 */
[----:B------:R-:W-:Y:S05]  /*0130*/  EXIT ;  /* 0x000000000000794d */ /* 0x000fea0003800000 */
.L_x_15:
        /* <DEDUP_REMOVED lines=12> */
.L_x_20:


//--------------------- .text._Z9addKernelPiS_S_i --------------------------
	.section	.text._Z9addKernelPiS_S_i,"ax",@progbits
	.align	128
        .global         _Z9addKernelPiS_S_i
        .type           _Z9addKernelPiS_S_i,@function
        .size           _Z9addKernelPiS_S_i,(.L_x_21 - _Z9addKernelPiS_S_i)
        .other          _Z9addKernelPiS_S_i,@"STO_CUDA_ENTRY STV_DEFAULT"
_Z9addKernelPiS_S_i:
.text._Z9addKernelPiS_S_i:
        /* <DEDUP_REMOVED lines=17> */
[----:B----4-:R-:W-:-:S05]  /*0110*/  IADD3 R9, PT, PT, R2, R5, RZ ;  /* 0x0000000502097210 */ /* 0x010fca0007ffe0ff */
[----:B------:R-:W-:Y:S01]  /*0120*/  STG.E desc[UR4][R6.64], R9 ;  /* 0x0000000906007986 */ /* 0x000fe2000c101904 */
[----:B------:R-:W-:Y:S05]  /*0130*/  EXIT ;  /* 0x000000000000794d */ /* 0x000fea0003800000 */
.L_x_16:
        /* <DEDUP_REMOVED lines=12> */
.L_x_21:


//--------------------- .nv.shared.reserved.0     --------------------------
	.section	.nv.shared.reserved.0,"aw",@nobits
	.weak		__nv_reservedSMEM_offset_0_alias
	.size		__nv_reservedSMEM_offset_0_alias, 0, 64
	.other		__nv_reservedSMEM_offset_0_alias,@"STO_CUDA_RESERVED_SHARED STV_DEFAULT"
__nv_reservedSMEM_offset_0_alias:
	.zero		0
	.zero		64


//--------------------- .nv.constant0._Z9divKernelPiS_Pfi --------------------------
	.section	.nv.constant0._Z9divKernelPiS_Pfi,"a",@progbits
	.sectionflags	@""
	.align	4
.nv.constant0._Z9divKernelPiS_Pfi:
	.zero		924


//--------------------- .nv.constant0._Z9mulKernelPiS_S_i --------------------------
	.section	.nv.constant0._Z9mulKernelPiS_S_i,"a",@progbits
	.sectionflags	@""
	.align	4
.nv.constant0._Z9mulKernelPiS_S_i:
	.zero		924


//--------------------- .nv.constant0._Z9subKernelPiS_S_i --------------------------
	.section	.nv.constant0._Z9subKernelPiS_S_i,"a",@progbits
	.sectionflags	@""
	.align	4
.nv.constant0._Z9subKernelPiS_S_i:
	.zero		924


//--------------------- .nv.constant0._Z9addKernelPiS_S_i --------------------------
	.section	.nv.constant0._Z9addKernelPiS_S_i,"a",@progbits
	.sectionflags	@""
	.align	4
.nv.constant0._Z9addKernelPiS_S_i:
	.zero		924


//--------------------- SYMBOLS --------------------------

	.type		.nv.reservedSmem.offset0,@object
	.size		.nv.reservedSmem.offset0,0x4
